//
// Generated by NVIDIA NVVM Compiler
//
// Compiler Build ID: CL-36424714
// Cuda compilation tools, release 13.0, V13.0.88
// Based on NVVM 20.0.0
//

.version 9.0
.target sm_100
.address_size 64

	// .globl	_Z6kernelPfS_ii

.visible .entry _Z6kernelPfS_ii(
	.param .u64 .ptr .align 1 _Z6kernelPfS_ii_param_0,
	.param .u64 .ptr .align 1 _Z6kernelPfS_ii_param_1,
	.param .u32 _Z6kernelPfS_ii_param_2,
	.param .u32 _Z6kernelPfS_ii_param_3
)
{
	.reg .pred 	%p<4>;
	.reg .b32 	%r<12>;
	.reg .b32 	%f<13>;
	.reg .b64 	%rd<14>;

	ld.param.u64 	%rd1, [_Z6kernelPfS_ii_param_0];
	ld.param.u64 	%rd2, [_Z6kernelPfS_ii_param_1];
	ld.param.u32 	%r4, [_Z6kernelPfS_ii_param_2];
	ld.param.u32 	%r3, [_Z6kernelPfS_ii_param_3];
	mov.u32 	%r5, %tid.x;
	setp.eq.s32 	%p1, %r5, 0;
	add.s32 	%r6, %r4, -1;
	setp.eq.s32 	%p2, %r5, %r6;
	or.pred  	%p3, %p1, %p2;
	@%p3 bra 	$L__BB0_2;
	cvta.to.global.u64 	%rd3, %rd2;
	cvta.to.global.u64 	%rd4, %rd1;
	shl.b32 	%r7, %r3, 2;
	sub.s32 	%r8, 1, %r7;
	cvt.rn.f32.s32 	%f1, %r8;
	mul.wide.u32 	%rd5, %r5, 4;
	add.s64 	%rd6, %rd3, %rd5;
	ld.global.f32 	%f2, [%rd6];
	cvt.rn.f32.s32 	%f3, %r3;
	add.s32 	%r9, %r4, %r5;
	mul.wide.u32 	%rd7, %r9, 4;
	add.s64 	%rd8, %rd3, %rd7;
	ld.global.f32 	%f4, [%rd8];
	sub.s32 	%r10, %r5, %r4;
	mul.wide.u32 	%rd9, %r10, 4;
	add.s64 	%rd10, %rd3, %rd9;
	ld.global.f32 	%f5, [%rd10];
	add.f32 	%f6, %f4, %f5;
	ld.global.f32 	%f7, [%rd6+4];
	add.f32 	%f8, %f6, %f7;
	add.s32 	%r11, %r5, -1;
	mul.wide.u32 	%rd11, %r11, 4;
	add.s64 	%rd12, %rd3, %rd11;
	ld.global.f32 	%f9, [%rd12];
	add.f32 	%f10, %f8, %f9;
	mul.f32 	%f11, %f10, %f3;
	fma.rn.f32 	%f12, %f2, %f1, %f11;
	add.s64 	%rd13, %rd4, %rd5;
	st.global.f32 	[%rd13], %f12;
$L__BB0_2:
	ret;

}


// ===== COMPILED SASS (sm_100) =====

	.target	sm_100

	.elftype	@"ET_EXEC"


//--------------------- .note.nv.tkinfo           --------------------------
	.section	.note.nv.tkinfo,"",@"SHT_NOTE"
	.sectionflags	@"SHF_NOTE_NV_TKINFO"
	.tkinfo
        /*0018*/ 	.word	0x00000002
        /*0030*/ 	.string	""
        /*0030*/ 	.string	"ptxas"
        /*0030*/ 	.string	"Cuda compilation tools, release 13.0, V13.0.88"
        /*0030*/ 	.string	"Build cuda_13.0.r13.0/compiler.36424714_0"
        /*0030*/ 	.string	"-arch sm_100 -m 64 "



//--------------------- .note.nv.cuinfo           --------------------------
	.section	.note.nv.cuinfo,"",@"SHT_NOTE"
	.sectionflags	@"SHF_NOTE_NV_CUINFO"
        /*0018*/ 	.short	0x0002
        /*001a*/ 	.short	0x0064
        /*001c*/ 	.short	0x0082
	.zero		2


//--------------------- .nv.info                  --------------------------
	.section	.nv.info,"",@"SHT_CUDA_INFO"
	.align	4


	//----- nvinfo : EIATTR_REGCOUNT
	.align		4
        /*0000*/ 	.byte	0x04, 0x2f
        /*0002*/ 	.short	(.L_1 - .L_0)
	.align		4
.L_0:
        /*0004*/ 	.word	index@(_Z6kernelPfS_ii)
        /*0008*/ 	.word	0x00000014


	//----- nvinfo : EIATTR_FRAME_SIZE
	.align		4
.L_1:
        /*000c*/ 	.byte	0x04, 0x11
        /*000e*/ 	.short	(.L_3 - .L_2)
	.align		4
.L_2:
        /*0010*/ 	.word	index@(_Z6kernelPfS_ii)
        /*0014*/ 	.word	0x00000000


	//----- nvinfo : EIATTR_MIN_STACK_SIZE
	.align		4
.L_3:
        /*0018*/ 	.byte	0x04, 0x12
        /*001a*/ 	.short	(.L_5 - .L_4)
	.align		4
.L_4:
        /*001c*/ 	.word	index@(_Z6kernelPfS_ii)
        /*0020*/ 	.word	0x00000000
.L_5:


//--------------------- .nv.compat                --------------------------
	.section	.nv.compat,"",@"SHT_CUDA_COMPAT_INFO"
	.align	4
        /*0000*/ 	.byte	0x02, 0x09, 0x00, 0x00, 0x02, 0x02, 0x01, 0x00, 0x02, 0x05, 0x05, 0x00, 0x03, 0x07, 0x01, 0x01
        /*0010*/ 	.byte	0x02, 0x03, 0x00, 0x00, 0x02, 0x06, 0x01, 0x00, 0x04, 0x0b, 0x08, 0x00, 0x09, 0x00, 0x00, 0x00
        /*0020*/ 	.byte	0x00, 0x00, 0x00, 0x00


//--------------------- .nv.info._Z6kernelPfS_ii  --------------------------
	.section	.nv.info._Z6kernelPfS_ii,"",@"SHT_CUDA_INFO"
	.sectionflags	@""
	.align	4


	//----- nvinfo : EIATTR_CUDA_API_VERSION
	.align		4
        /*0000*/ 	.byte	0x04, 0x37
        /*0002*/ 	.short	(.L_7 - .L_6)
.L_6:
        /*0004*/ 	.word	0x00000082


	//----- nvinfo : EIATTR_KPARAM_INFO
	.align		4
.L_7:
        /*0008*/ 	.byte	0x04, 0x17
        /*000a*/ 	.short	(.L_9 - .L_8)
.L_8:
        /*000c*/ 	.word	0x00000000
        /*0010*/ 	.short	0x0003
        /*0012*/ 	.short	0x0014
        /*0014*/ 	.byte	0x00, 0xf0, 0x11, 0x00


	//----- nvinfo : EIATTR_KPARAM_INFO
	.align		4
.L_9:
        /*0018*/ 	.byte	0x04, 0x17
        /*001a*/ 	.short	(.L_11 - .L_10)
.L_10:
        /*001c*/ 	.word	0x00000000
        /*0020*/ 	.short	0x0002
        /*0022*/ 	.short	0x0010
        /*0024*/ 	.byte	0x00, 0xf0, 0x11, 0x00


	//----- nvinfo : EIATTR_KPARAM_INFO
	.align		4
.L_11:
        /*0028*/ 	.byte	0x04, 0x17
        /*002a*/ 	.short	(.L_13 - .L_12)
.L_12:
        /*002c*/ 	.word	0x00000000
        /*0030*/ 	.short	0x0001
        /*0032*/ 	.short	0x0008
        /*0034*/ 	.byte	0x00, 0xf5, 0x21, 0x00


	//----- nvinfo : EIATTR_KPARAM_INFO
	.align		4
.L_13:
        /*0038*/ 	.byte	0x04, 0x17
        /*003a*/ 	.short	(.L_15 - .L_14)
.L_14:
        /*003c*/ 	.word	0x00000000
        /*0040*/ 	.short	0x0000
        /*0042*/ 	.short	0x0000
        /*0044*/ 	.byte	0x00, 0xf5, 0x21, 0x00


	//----- nvinfo : EIATTR_SPARSE_MMA_MASK
	.align		4
.L_15:
        /*0048*/ 	.byte	0x03, 0x50
        /*004a*/ 	.short	0x0000


	//----- nvinfo : EIATTR_MAXREG_COUNT
	.align		4
        /*004c*/ 	.byte	0x03, 0x1b
        /*004e*/ 	.short	0x00ff


	//----- nvinfo : EIATTR_MERCURY_ISA_VERSION
	.align		4
        /*0050*/ 	.byte	0x03, 0x5f
        /*0052*/ 	.short	0x0101


	//----- nvinfo : EIATTR_VRC_CTA_INIT_COUNT
	.align		4
        /*0054*/ 	.byte	0x02, 0x4a
	.zero		1
	.zero		1


	//----- nvinfo : EIATTR_EXIT_INSTR_OFFSETS
	.align		4
        /*0058*/ 	.byte	0x04, 0x1c
        /*005a*/ 	.short	(.L_17 - .L_16)


	//   ....[0]....
.L_16:
        /*005c*/ 	.word	0x00000060


	//   ....[1]....
        /*0060*/ 	.word	0x00000220


	//----- nvinfo : EIATTR_CBANK_PARAM_SIZE
	.align		4
.L_17:
        /*0064*/ 	.byte	0x03, 0x19
        /*0066*/ 	.short	0x0018


	//----- nvinfo : EIATTR_PARAM_CBANK
	.align		4
        /*0068*/ 	.byte	0x04, 0x0a
        /*006a*/ 	.short	(.L_19 - .L_18)
	.align		4
.L_18:
        /*006c*/ 	.word	index@(.nv.constant0._Z6kernelPfS_ii)
        /*0070*/ 	.short	0x0380
        /*0072*/ 	.short	0x0018


	//----- nvinfo : EIATTR_SW_WAR
	.align		4
.L_19:
        /*0074*/ 	.byte	0x04, 0x36
        /*0076*/ 	.short	(.L_21 - .L_20)
.L_20:
        /*0078*/ 	.word	0x00000008
.L_21:


//--------------------- .nv.callgraph             --------------------------
	.section	.nv.callgraph,"",@"SHT_CUDA_CALLGRAPH"
	.align	4
	.sectionentsize	8
	.align		4
        /*0000*/ 	.word	0x00000000
	.align		4
        /*0004*/ 	.word	0xffffffff
	.align		4
        /*0008*/ 	.word	0x00000000
	.align		4
        /*000c*/ 	.word	0xfffffffe
	.align		4
        /*0010*/ 	.word	0x00000000
	.align		4
        /*0014*/ 	.word	0xfffffffd
	.align		4
        /*0018*/ 	.word	0x00000000
	.align		4
        /*001c*/ 	.word	0xfffffffc


//--------------------- .text._Z6kernelPfS_ii     --------------------------
	.section	.text._Z6kernelPfS_ii,"ax",@progbits
	.align	128
        .global         _Z6kernelPfS_ii
        .type           _Z6kernelPfS_ii,@function
        .size           _Z6kernelPfS_ii,(.L_x_1 - _Z6kernelPfS_ii)
        .other          _Z6kernelPfS_ii,@"STO_CUDA_ENTRY STV_DEFAULT"
_Z6kernelPfS_ii:
.text._Z6kernelPfS_ii:
[----:B------:R-:W-:Y:S01]  /*0000*/  LDC R1, c[0x0][0x37c] ;  /* 0x0000df00ff017b82 */ /* 0x000fe20000000800 */
[----:B------:R-:W0:Y:S01]  /*0010*/  S2R R17, SR_TID.X ;  /* 0x0000000000117919 */ /* 0x000e220000002100 */
[----:B------:R-:W1:Y:S02]  /*0020*/  LDCU UR5, c[0x0][0x390] ;  /* 0x00007200ff0577ac */ /* 0x000e640008000800 */
[----:B-1----:R-:W-:-:S06]  /*0030*/  UIADD3 UR4, UPT, UPT, UR5, -0x1, URZ ;  /* 0xffffffff05047890 */ /* 0x002fcc000fffe0ff */
[----:B0-----:R-:W-:-:S04]  /*0040*/  ISETP.NE.AND P0, PT, R17, UR4, PT ;  /* 0x0000000411007c0c */ /* 0x001fc8000bf05270 */
[----:B------:R-:W-:-:S13]  /*0050*/  ISETP.EQ.OR P0, PT, R17, RZ, !P0 ;  /* 0x000000ff1100720c */ /* 0x000fda0004702670 */
[----:B------:R-:W-:Y:S05]  /*0060*/  @P0 EXIT ;  /* 0x000000000000094d */ /* 0x000fea0003800000 */
[----:B------:R-:W0:Y:S01]  /*0070*/  LDC.64 R8, c[0x0][0x388] ;  /* 0x0000e200ff087b82 */ /* 0x000e220000000a00 */
[----:B------:R-:W1:Y:S01]  /*0080*/  LDCU.64 UR6, c[0x0][0x358] ;  /* 0x00006b00ff0677ac */ /* 0x000e620008000a00 */
[C---:B------:R-:W-:Y:S02]  /*0090*/  IADD3 R5, PT, PT, R17.reuse, UR5, RZ ;  /* 0x0000000511057c10 */ /* 0x040fe4000fffe0ff */
[C---:B------:R-:W-:Y:S01]  /*00a0*/  IADD3 R7, PT, PT, R17.reuse, -UR5, RZ ;  /* 0x8000000511077c10 */ /* 0x040fe2000fffe0ff */
[----:B------:R-:W2:Y:S01]  /*00b0*/  LDCU UR8, c[0x0][0x394] ;  /* 0x00007280ff0877ac */ /* 0x000ea20008000800 */
[----:B------:R-:W-:Y:S01]  /*00c0*/  IADD3 R11, PT, PT, R17, -0x1, RZ ;  /* 0xffffffff110b7810 */ /* 0x000fe20007ffe0ff */
[----:B0-----:R-:W-:-:S04]  /*00d0*/  IMAD.WIDE.U32 R4, R5, 0x4, R8 ;  /* 0x0000000405047825 */ /* 0x001fc800078e0008 */
[--C-:B------:R-:W-:Y:S02]  /*00e0*/  IMAD.WIDE.U32 R6, R7, 0x4, R8.reuse ;  /* 0x0000000407067825 */ /* 0x100fe400078e0008 */
[----:B-1----:R-:W3:Y:S02]  /*00f0*/  LDG.E R4, desc[UR6][R4.64] ;  /* 0x0000000604047981 */ /* 0x002ee4000c1e1900 */
[--C-:B------:R-:W-:Y:S02]  /*0100*/  IMAD.WIDE.U32 R2, R17, 0x4, R8.reuse ;  /* 0x0000000411027825 */ /* 0x100fe400078e0008 */
[----:B------:R-:W3:Y:S02]  /*0110*/  LDG.E R7, desc[UR6][R6.64] ;  /* 0x0000000606077981 */ /* 0x000ee4000c1e1900 */
[----:B------:R-:W-:Y:S02]  /*0120*/  IMAD.WIDE.U32 R8, R11, 0x4, R8 ;  /* 0x000000040b087825 */ /* 0x000fe400078e0008 */
[----:B------:R-:W4:Y:S01]  /*0130*/  LDG.E R15, desc[UR6][R2.64+0x4] ;  /* 0x00000406020f7981 */ /* 0x000f22000c1e1900 */
[----:B------:R-:W0:Y:S03]  /*0140*/  LDC.64 R10, c[0x0][0x380] ;  /* 0x0000e000ff0a7b82 */ /* 0x000e260000000a00 */
[----:B------:R-:W5:Y:S04]  /*0150*/  LDG.E R9, desc[UR6][R8.64] ;  /* 0x0000000608097981 */ /* 0x000f68000c1e1900 */
[----:B------:R0:W5:Y:S01]  /*0160*/  LDG.E R13, desc[UR6][R2.64] ;  /* 0x00000006020d7981 */ /* 0x000162000c1e1900 */
[----:B--2---:R-:W-:-:S04]  /*0170*/  UIADD3 UR4, UPT, UPT, -UR8, URZ, URZ ;  /* 0x000000ff08047290 */ /* 0x004fc8000fffe1ff */
[----:B------:R-:W-:Y:S01]  /*0180*/  ULEA UR4, UR4, 0x1, 0x2 ;  /* 0x0000000104047891 */ /* 0x000fe2000f8e10ff */
[----:B0-----:R-:W-:-:S04]  /*0190*/  IMAD.WIDE.U32 R2, R17, 0x4, R10 ;  /* 0x0000000411027825 */ /* 0x001fc800078e000a */
[----:B---3--:R-:W-:Y:S01]  /*01a0*/  FADD R0, R4, R7 ;  /* 0x0000000704007221 */ /* 0x008fe20000000000 */
[----:B------:R-:W-:-:S03]  /*01b0*/  I2FP.F32.S32 R4, UR8 ;  /* 0x0000000800047c45 */ /* 0x000fc60008201400 */
[----:B----4-:R-:W-:-:S04]  /*01c0*/  FADD R0, R0, R15 ;  /* 0x0000000f00007221 */ /* 0x010fc80000000000 */
[----:B-----5:R-:W-:Y:S01]  /*01d0*/  FADD R5, R0, R9 ;  /* 0x0000000900057221 */ /* 0x020fe20000000000 */
[----:B------:R-:W-:-:S03]  /*01e0*/  I2FP.F32.S32 R0, UR4 ;  /* 0x0000000400007c45 */ /* 0x000fc60008201400 */
[----:B------:R-:W-:-:S04]  /*01f0*/  FMUL R5, R4, R5 ;  /* 0x0000000504057220 */ /* 0x000fc80000400000 */
[----:B------:R-:W-:-:S05]  /*0200*/  FFMA R5, R0, R13, R5 ;  /* 0x0000000d00057223 */ /* 0x000fca0000000005 */
[----:B------:R-:W-:Y:S01]  /*0210*/  STG.E desc[UR6][R2.64], R5 ;  /* 0x0000000502007986 */ /* 0x000fe2000c101906 */
[----:B------:R-:W-:Y:S05]  /*0220*/  EXIT ;  /* 0x000000000000794d */ /* 0x000fea0003800000 */
.L_x_0:
[----:B------:R-:W-:-:S00]  /*0230*/  BRA `(.L_x_0) ;  /* 0xfffffffc00fc7947 */ /* 0x000fc0000383ffff */
[----:B------:R-:W-:-:S00]  /*0240*/  NOP ;  /* 0x0000000000007918 */ /* 0x000fc00000000000 */
        /* <DEDUP_REMOVED lines=11> */
.L_x_1:


//--------------------- .nv.shared.reserved.0     --------------------------
	.section	.nv.shared.reserved.0,"aw",@nobits
	.weak		__nv_reservedSMEM_offset_0_alias
	.size		__nv_reservedSMEM_offset_0_alias, 0, 64
	.other		__nv_reservedSMEM_offset_0_alias,@"STO_CUDA_RESERVED_SHARED STV_DEFAULT"
__nv_reservedSMEM_offset_0_alias:
	.zero		0
	.zero		64


//--------------------- .nv.constant0._Z6kernelPfS_ii --------------------------
	.section	.nv.constant0._Z6kernelPfS_ii,"a",@progbits
	.sectionflags	@""
	.align	4
.nv.constant0._Z6kernelPfS_ii:
	.zero		920


//--------------------- SYMBOLS --------------------------

	.type		.nv.reservedSmem.offset0,@object
	.size		.nv.reservedSmem.offset0,0x4
